//
// Generated by NVIDIA NVVM Compiler
//
// Compiler Build ID: CL-36424714
// Cuda compilation tools, release 13.0, V13.0.88
// Based on NVVM 20.0.0
//

.version 9.0
.target sm_100
.address_size 64

	// .globl	_Z14calcNextKernelPdS_iiS_
// _ZZ14calcNextKernelPdS_iiS_E11block_error has been demoted

.visible .entry _Z14calcNextKernelPdS_iiS_(
	.param .u64 .ptr .align 1 _Z14calcNextKernelPdS_iiS__param_0,
	.param .u64 .ptr .align 1 _Z14calcNextKernelPdS_iiS__param_1,
	.param .u32 _Z14calcNextKernelPdS_iiS__param_2,
	.param .u32 _Z14calcNextKernelPdS_iiS__param_3,
	.param .u64 .ptr .align 1 _Z14calcNextKernelPdS_iiS__param_4
)
{
	.reg .pred 	%p<16>;
	.reg .b32 	%r<40>;
	.reg .b64 	%rd<20>;
	.reg .b64 	%fd<24>;
	// demoted variable
	.shared .align 8 .b8 _ZZ14calcNextKernelPdS_iiS_E11block_error[8192];
	ld.param.u64 	%rd5, [_Z14calcNextKernelPdS_iiS__param_0];
	ld.param.u64 	%rd6, [_Z14calcNextKernelPdS_iiS__param_1];
	ld.param.u32 	%r15, [_Z14calcNextKernelPdS_iiS__param_2];
	ld.param.u32 	%r16, [_Z14calcNextKernelPdS_iiS__param_3];
	ld.param.u64 	%rd7, [_Z14calcNextKernelPdS_iiS__param_4];
	cvta.to.global.u64 	%rd1, %rd7;
	mov.u32 	%r18, %ctaid.x;
	mov.u32 	%r38, %ntid.x;
	mov.u32 	%r2, %tid.x;
	mad.lo.s32 	%r3, %r18, %r38, %r2;
	add.s32 	%r4, %r3, 1;
	mov.u32 	%r19, %ctaid.y;
	mov.u32 	%r39, %ntid.y;
	mov.u32 	%r6, %tid.y;
	mad.lo.s32 	%r20, %r19, %r39, %r6;
	add.s32 	%r8, %r20, 1;
	add.s32 	%r21, %r15, -1;
	setp.ge.s32 	%p1, %r4, %r21;
	add.s32 	%r22, %r16, -1;
	setp.ge.s32 	%p2, %r8, %r22;
	mov.f64 	%fd23, 0d0000000000000000;
	or.pred  	%p3, %p1, %p2;
	@%p3 bra 	$L__BB0_2;
	cvta.to.global.u64 	%rd8, %rd5;
	cvta.to.global.u64 	%rd9, %rd6;
	mad.lo.s32 	%r23, %r15, %r8, %r3;
	add.s32 	%r24, %r23, 2;
	mul.wide.s32 	%rd10, %r24, 8;
	add.s64 	%rd11, %rd8, %rd10;
	ld.global.f64 	%fd5, [%rd11];
	ld.global.f64 	%fd6, [%rd11+-16];
	add.f64 	%fd7, %fd5, %fd6;
	mad.lo.s32 	%r25, %r15, %r20, %r4;
	mul.wide.s32 	%rd12, %r25, 8;
	add.s64 	%rd13, %rd8, %rd12;
	ld.global.f64 	%fd8, [%rd13];
	add.f64 	%fd9, %fd7, %fd8;
	shl.b32 	%r26, %r15, 1;
	add.s32 	%r27, %r25, %r26;
	mul.wide.s32 	%rd14, %r27, 8;
	add.s64 	%rd15, %rd8, %rd14;
	ld.global.f64 	%fd10, [%rd15];
	add.f64 	%fd11, %fd9, %fd10;
	mul.f64 	%fd12, %fd11, 0d3FD0000000000000;
	add.s32 	%r28, %r23, 1;
	mul.wide.s32 	%rd16, %r28, 8;
	add.s64 	%rd17, %rd9, %rd16;
	st.global.f64 	[%rd17], %fd12;
	ld.global.f64 	%fd13, [%rd11+-8];
	sub.f64 	%fd14, %fd12, %fd13;
	abs.f64 	%fd23, %fd14;
$L__BB0_2:
	shl.b32 	%r29, %r6, 8;
	mov.u32 	%r30, _ZZ14calcNextKernelPdS_iiS_E11block_error;
	add.s32 	%r9, %r30, %r29;
	shl.b32 	%r31, %r2, 3;
	add.s32 	%r10, %r9, %r31;
	st.shared.f64 	[%r10], %fd23;
	bar.sync 	0;
	setp.lt.u32 	%p4, %r38, 2;
	@%p4 bra 	$L__BB0_3;
	bra.uni 	$L__BB0_11;
$L__BB0_3:
	setp.lt.u32 	%p9, %r39, 2;
	@%p9 bra 	$L__BB0_7;
$L__BB0_4:
	setp.ne.s32 	%p10, %r2, 0;
	shr.u32 	%r14, %r39, 1;
	setp.ge.u32 	%p11, %r6, %r14;
	or.pred  	%p12, %p10, %p11;
	@%p12 bra 	$L__BB0_6;
	ld.shared.f64 	%fd18, [%r9];
	shl.b32 	%r35, %r14, 8;
	add.s32 	%r36, %r9, %r35;
	ld.shared.f64 	%fd19, [%r36];
	max.f64 	%fd20, %fd18, %fd19;
	st.shared.f64 	[%r9], %fd20;
$L__BB0_6:
	bar.sync 	0;
	setp.gt.u32 	%p13, %r39, 3;
	mov.u32 	%r39, %r14;
	@%p13 bra 	$L__BB0_4;
$L__BB0_7:
	or.b32  	%r37, %r2, %r6;
	setp.ne.s32 	%p14, %r37, 0;
	@%p14 bra 	$L__BB0_10;
	ld.shared.f64 	%fd3, [_ZZ14calcNextKernelPdS_iiS_E11block_error];
	ld.global.u64 	%rd19, [%rd1];
$L__BB0_9:
	mov.b64 	%fd21, %rd19;
	max.f64 	%fd22, %fd3, %fd21;
	mov.b64 	%rd18, %fd22;
	atom.relaxed.global.cas.b64 	%rd4, [%rd1], %rd19, %rd18;
	setp.ne.s64 	%p15, %rd19, %rd4;
	mov.u64 	%rd19, %rd4;
	@%p15 bra 	$L__BB0_9;
$L__BB0_10:
	ret;
$L__BB0_11:
	setp.ge.u32 	%p5, %r6, %r39;
	shr.u32 	%r12, %r38, 1;
	setp.ge.u32 	%p6, %r2, %r12;
	or.pred  	%p7, %p6, %p5;
	@%p7 bra 	$L__BB0_13;
	ld.shared.f64 	%fd15, [%r10];
	shl.b32 	%r33, %r12, 3;
	add.s32 	%r34, %r10, %r33;
	ld.shared.f64 	%fd16, [%r34];
	max.f64 	%fd17, %fd15, %fd16;
	st.shared.f64 	[%r10], %fd17;
$L__BB0_13:
	bar.sync 	0;
	setp.lt.u32 	%p8, %r38, 4;
	mov.u32 	%r38, %r12;
	@%p8 bra 	$L__BB0_3;
	bra.uni 	$L__BB0_11;

}
	// .globl	_Z10swapKernelPdS_ii
.visible .entry _Z10swapKernelPdS_ii(
	.param .u64 .ptr .align 1 _Z10swapKernelPdS_ii_param_0,
	.param .u64 .ptr .align 1 _Z10swapKernelPdS_ii_param_1,
	.param .u32 _Z10swapKernelPdS_ii_param_2,
	.param .u32 _Z10swapKernelPdS_ii_param_3
)
{
	.reg .pred 	%p<4>;
	.reg .b32 	%r<18>;
	.reg .b64 	%rd<8>;
	.reg .b64 	%fd<2>;

	ld.param.u64 	%rd1, [_Z10swapKernelPdS_ii_param_0];
	ld.param.u64 	%rd2, [_Z10swapKernelPdS_ii_param_1];
	ld.param.u32 	%r3, [_Z10swapKernelPdS_ii_param_2];
	ld.param.u32 	%r4, [_Z10swapKernelPdS_ii_param_3];
	mov.u32 	%r6, %ctaid.x;
	mov.u32 	%r7, %ntid.x;
	mov.u32 	%r8, %tid.x;
	mad.lo.s32 	%r9, %r6, %r7, %r8;
	add.s32 	%r1, %r9, 1;
	mov.u32 	%r10, %ctaid.y;
	mov.u32 	%r11, %ntid.y;
	mov.u32 	%r12, %tid.y;
	mad.lo.s32 	%r13, %r10, %r11, %r12;
	add.s32 	%r2, %r13, 1;
	add.s32 	%r15, %r3, -1;
	setp.ge.s32 	%p1, %r1, %r15;
	add.s32 	%r16, %r4, -1;
	setp.ge.s32 	%p2, %r2, %r16;
	or.pred  	%p3, %p1, %p2;
	@%p3 bra 	$L__BB1_2;
	cvta.to.global.u64 	%rd3, %rd2;
	cvta.to.global.u64 	%rd4, %rd1;
	mad.lo.s32 	%r17, %r3, %r2, %r1;
	mul.wide.s32 	%rd5, %r17, 8;
	add.s64 	%rd6, %rd3, %rd5;
	ld.global.f64 	%fd1, [%rd6];
	add.s64 	%rd7, %rd4, %rd5;
	st.global.f64 	[%rd7], %fd1;
$L__BB1_2:
	ret;

}


// ===== COMPILED SASS (sm_100) =====

	.target	sm_100

	.elftype	@"ET_EXEC"


//--------------------- .note.nv.tkinfo           --------------------------
	.section	.note.nv.tkinfo,"",@"SHT_NOTE"
	.sectionflags	@"SHF_NOTE_NV_TKINFO"
	.tkinfo
        /*0018*/ 	.word	0x00000002
        /*0030*/ 	.string	""
        /*0030*/ 	.string	"ptxas"
        /*0030*/ 	.string	"Cuda compilation tools, release 13.0, V13.0.88"
        /*0030*/ 	.string	"Build cuda_13.0.r13.0/compiler.36424714_0"
        /*0030*/ 	.string	"-arch sm_100 -m 64 "



//--------------------- .note.nv.cuinfo           --------------------------
	.section	.note.nv.cuinfo,"",@"SHT_NOTE"
	.sectionflags	@"SHF_NOTE_NV_CUINFO"
        /*0018*/ 	.short	0x0002
        /*001a*/ 	.short	0x0064
        /*001c*/ 	.short	0x0082
	.zero		2


//--------------------- .nv.info                  --------------------------
	.section	.nv.info,"",@"SHT_CUDA_INFO"
	.align	4


	//----- nvinfo : EIATTR_REGCOUNT
	.align		4
        /*0000*/ 	.byte	0x04, 0x2f
        /*0002*/ 	.short	(.L_1 - .L_0)
	.align		4
.L_0:
        /*0004*/ 	.word	index@(_Z14calcNextKernelPdS_iiS_)
        /*0008*/ 	.word	0x00000016


	//----- nvinfo : EIATTR_FRAME_SIZE
	.align		4
.L_1:
        /*000c*/ 	.byte	0x04, 0x11
        /*000e*/ 	.short	(.L_3 - .L_2)
	.align		4
.L_2:
        /*0010*/ 	.word	index@(_Z14calcNextKernelPdS_iiS_)
        /*0014*/ 	.word	0x00000000


	//----- nvinfo : EIATTR_REGCOUNT
	.align		4
.L_3:
        /*0018*/ 	.byte	0x04, 0x2f
        /*001a*/ 	.short	(.L_5 - .L_4)
	.align		4
.L_4:
        /*001c*/ 	.word	index@(_Z10swapKernelPdS_ii)
        /*0020*/ 	.word	0x0000000a


	//----- nvinfo : EIATTR_FRAME_SIZE
	.align		4
.L_5:
        /*0024*/ 	.byte	0x04, 0x11
        /*0026*/ 	.short	(.L_7 - .L_6)
	.align		4
.L_6:
        /*0028*/ 	.word	index@(_Z10swapKernelPdS_ii)
        /*002c*/ 	.word	0x00000000


	//----- nvinfo : EIATTR_MIN_STACK_SIZE
	.align		4
.L_7:
        /*0030*/ 	.byte	0x04, 0x12
        /*0032*/ 	.short	(.L_9 - .L_8)
	.align		4
.L_8:
        /*0034*/ 	.word	index@(_Z10swapKernelPdS_ii)
        /*0038*/ 	.word	0x00000000


	//----- nvinfo : EIATTR_MIN_STACK_SIZE
	.align		4
.L_9:
        /*003c*/ 	.byte	0x04, 0x12
        /*003e*/ 	.short	(.L_11 - .L_10)
	.align		4
.L_10:
        /*0040*/ 	.word	index@(_Z14calcNextKernelPdS_iiS_)
        /*0044*/ 	.word	0x00000000
.L_11:


//--------------------- .nv.compat                --------------------------
	.section	.nv.compat,"",@"SHT_CUDA_COMPAT_INFO"
	.align	4
        /*0000*/ 	.byte	0x02, 0x09, 0x00, 0x00, 0x02, 0x02, 0x01, 0x00, 0x02, 0x05, 0x05, 0x00, 0x03, 0x07, 0x01, 0x01
        /*0010*/ 	.byte	0x02, 0x03, 0x00, 0x00, 0x02, 0x06, 0x01, 0x00, 0x04, 0x0b, 0x08, 0x00, 0x01, 0x00, 0x00, 0x00
        /*0020*/ 	.byte	0x00, 0x00, 0x00, 0x00


//--------------------- .nv.info._Z10swapKernelPdS_ii --------------------------
	.section	.nv.info._Z10swapKernelPdS_ii,"",@"SHT_CUDA_INFO"
	.sectionflags	@""
	.align	4


	//----- nvinfo : EIATTR_CUDA_API_VERSION
	.align		4
        /*0000*/ 	.byte	0x04, 0x37
        /*0002*/ 	.short	(.L_13 - .L_12)
.L_12:
        /*0004*/ 	.word	0x00000082


	//----- nvinfo : EIATTR_KPARAM_INFO
	.align		4
.L_13:
        /*0008*/ 	.byte	0x04, 0x17
        /*000a*/ 	.short	(.L_15 - .L_14)
.L_14:
        /*000c*/ 	.word	0x00000000
        /*0010*/ 	.short	0x0003
        /*0012*/ 	.short	0x0014
        /*0014*/ 	.byte	0x00, 0xf0, 0x11, 0x00


	//----- nvinfo : EIATTR_KPARAM_INFO
	.align		4
.L_15:
        /*0018*/ 	.byte	0x04, 0x17
        /*001a*/ 	.short	(.L_17 - .L_16)
.L_16:
        /*001c*/ 	.word	0x00000000
        /*0020*/ 	.short	0x0002
        /*0022*/ 	.short	0x0010
        /*0024*/ 	.byte	0x00, 0xf0, 0x11, 0x00


	//----- nvinfo : EIATTR_KPARAM_INFO
	.align		4
.L_17:
        /*0028*/ 	.byte	0x04, 0x17
        /*002a*/ 	.short	(.L_19 - .L_18)
.L_18:
        /*002c*/ 	.word	0x00000000
        /*0030*/ 	.short	0x0001
        /*0032*/ 	.short	0x0008
        /*0034*/ 	.byte	0x00, 0xf5, 0x21, 0x00


	//----- nvinfo : EIATTR_KPARAM_INFO
	.align		4
.L_19:
        /*0038*/ 	.byte	0x04, 0x17
        /*003a*/ 	.short	(.L_21 - .L_20)
.L_20:
        /*003c*/ 	.word	0x00000000
        /*0040*/ 	.short	0x0000
        /*0042*/ 	.short	0x0000
        /*0044*/ 	.byte	0x00, 0xf5, 0x21, 0x00


	//----- nvinfo : EIATTR_SPARSE_MMA_MASK
	.align		4
.L_21:
        /*0048*/ 	.byte	0x03, 0x50
        /*004a*/ 	.short	0x0000


	//----- nvinfo : EIATTR_MAXREG_COUNT
	.align		4
        /*004c*/ 	.byte	0x03, 0x1b
        /*004e*/ 	.short	0x00ff


	//----- nvinfo : EIATTR_MERCURY_ISA_VERSION
	.align		4
        /*0050*/ 	.byte	0x03, 0x5f
        /*0052*/ 	.short	0x0101


	//----- nvinfo : EIATTR_VRC_CTA_INIT_COUNT
	.align		4
        /*0054*/ 	.byte	0x02, 0x4a
	.zero		1
	.zero		1


	//----- nvinfo : EIATTR_EXIT_INSTR_OFFSETS
	.align		4
        /*0058*/ 	.byte	0x04, 0x1c
        /*005a*/ 	.short	(.L_23 - .L_22)


	//   ....[0]....
.L_22:
        /*005c*/ 	.word	0x00000100


	//   ....[1]....
        /*0060*/ 	.word	0x00000190


	//----- nvinfo : EIATTR_CBANK_PARAM_SIZE
	.align		4
.L_23:
        /*0064*/ 	.byte	0x03, 0x19
        /*0066*/ 	.short	0x0018


	//----- nvinfo : EIATTR_PARAM_CBANK
	.align		4
        /*0068*/ 	.byte	0x04, 0x0a
        /*006a*/ 	.short	(.L_25 - .L_24)
	.align		4
.L_24:
        /*006c*/ 	.word	index@(.nv.constant0._Z10swapKernelPdS_ii)
        /*0070*/ 	.short	0x0380
        /*0072*/ 	.short	0x0018


	//----- nvinfo : EIATTR_SW_WAR
	.align		4
.L_25:
        /*0074*/ 	.byte	0x04, 0x36
        /*0076*/ 	.short	(.L_27 - .L_26)
.L_26:
        /*0078*/ 	.word	0x00000008
.L_27:


//--------------------- .nv.info._Z14calcNextKernelPdS_iiS_ --------------------------
	.section	.nv.info._Z14calcNextKernelPdS_iiS_,"",@"SHT_CUDA_INFO"
	.sectionflags	@""
	.align	4


	//----- nvinfo : EIATTR_CUDA_API_VERSION
	.align		4
        /*0000*/ 	.byte	0x04, 0x37
        /*0002*/ 	.short	(.L_29 - .L_28)
.L_28:
        /*0004*/ 	.word	0x00000082


	//----- nvinfo : EIATTR_KPARAM_INFO
	.align		4
.L_29:
        /*0008*/ 	.byte	0x04, 0x17
        /*000a*/ 	.short	(.L_31 - .L_30)
.L_30:
        /*000c*/ 	.word	0x00000000
        /*0010*/ 	.short	0x0004
        /*0012*/ 	.short	0x0018
        /*0014*/ 	.byte	0x00, 0xf5, 0x21, 0x00


	//----- nvinfo : EIATTR_KPARAM_INFO
	.align		4
.L_31:
        /*0018*/ 	.byte	0x04, 0x17
        /*001a*/ 	.short	(.L_33 - .L_32)
.L_32:
        /*001c*/ 	.word	0x00000000
        /*0020*/ 	.short	0x0003
        /*0022*/ 	.short	0x0014
        /*0024*/ 	.byte	0x00, 0xf0, 0x11, 0x00


	//----- nvinfo : EIATTR_KPARAM_INFO
	.align		4
.L_33:
        /*0028*/ 	.byte	0x04, 0x17
        /*002a*/ 	.short	(.L_35 - .L_34)
.L_34:
        /*002c*/ 	.word	0x00000000
        /*0030*/ 	.short	0x0002
        /*0032*/ 	.short	0x0010
        /*0034*/ 	.byte	0x00, 0xf0, 0x11, 0x00


	//----- nvinfo : EIATTR_KPARAM_INFO
	.align		4
.L_35:
        /*0038*/ 	.byte	0x04, 0x17
        /*003a*/ 	.short	(.L_37 - .L_36)
.L_36:
        /*003c*/ 	.word	0x00000000
        /*0040*/ 	.short	0x0001
        /*0042*/ 	.short	0x0008
        /*0044*/ 	.byte	0x00, 0xf5, 0x21, 0x00


	//----- nvinfo : EIATTR_KPARAM_INFO
	.align		4
.L_37:
        /*0048*/ 	.byte	0x04, 0x17
        /*004a*/ 	.short	(.L_39 - .L_38)
.L_38:
        /*004c*/ 	.word	0x00000000
        /*0050*/ 	.short	0x0000
        /*0052*/ 	.short	0x0000
        /*0054*/ 	.byte	0x00, 0xf5, 0x21, 0x00


	//----- nvinfo : EIATTR_SPARSE_MMA_MASK
	.align		4
.L_39:
        /*0058*/ 	.byte	0x03, 0x50
        /*005a*/ 	.short	0x0000


	//----- nvinfo : EIATTR_MAXREG_COUNT
	.align		4
        /*005c*/ 	.byte	0x03, 0x1b
        /*005e*/ 	.short	0x00ff


	//----- nvinfo : EIATTR_NUM_BARRIERS
	.align		4
        /*0060*/ 	.byte	0x02, 0x4c
        /*0062*/ 	.byte	0x01
	.zero		1


	//----- nvinfo : EIATTR_MERCURY_ISA_VERSION
	.align		4
        /*0064*/ 	.byte	0x03, 0x5f
        /*0066*/ 	.short	0x0101


	//----- nvinfo : EIATTR_VRC_CTA_INIT_COUNT
	.align		4
        /*0068*/ 	.byte	0x02, 0x4a
	.zero		1
	.zero		1


	//----- nvinfo : EIATTR_EXIT_INSTR_OFFSETS
	.align		4
        /*006c*/ 	.byte	0x04, 0x1c
        /*006e*/ 	.short	(.L_41 - .L_40)


	//   ....[0]....
.L_40:
        /*0070*/ 	.word	0x000005e0


	//   ....[1]....
        /*0074*/ 	.word	0x00000750


	//----- nvinfo : EIATTR_CRS_STACK_SIZE
	.align		4
.L_41:
        /*0078*/ 	.byte	0x04, 0x1e
        /*007a*/ 	.short	(.L_43 - .L_42)
.L_42:
        /*007c*/ 	.word	0x00000000


	//----- nvinfo : EIATTR_CBANK_PARAM_SIZE
	.align		4
.L_43:
        /*0080*/ 	.byte	0x03, 0x19
        /*0082*/ 	.short	0x0020


	//----- nvinfo : EIATTR_PARAM_CBANK
	.align		4
        /*0084*/ 	.byte	0x04, 0x0a
        /*0086*/ 	.short	(.L_45 - .L_44)
	.align		4
.L_44:
        /*0088*/ 	.word	index@(.nv.constant0._Z14calcNextKernelPdS_iiS_)
        /*008c*/ 	.short	0x0380
        /*008e*/ 	.short	0x0020


	//----- nvinfo : EIATTR_SW_WAR
	.align		4
.L_45:
        /*0090*/ 	.byte	0x04, 0x36
        /*0092*/ 	.short	(.L_47 - .L_46)
.L_46:
        /*0094*/ 	.word	0x00000008
.L_47:


//--------------------- .nv.callgraph             --------------------------
	.section	.nv.callgraph,"",@"SHT_CUDA_CALLGRAPH"
	.align	4
	.sectionentsize	8
	.align		4
        /*0000*/ 	.word	0x00000000
	.align		4
        /*0004*/ 	.word	0xffffffff
	.align		4
        /*0008*/ 	.word	0x00000000
	.align		4
        /*000c*/ 	.word	0xfffffffe
	.align		4
        /*0010*/ 	.word	0x00000000
	.align		4
        /*0014*/ 	.word	0xfffffffd
	.align		4
        /*0018*/ 	.word	0x00000000
	.align		4
        /*001c*/ 	.word	0xfffffffc


//--------------------- .text._Z10swapKernelPdS_ii --------------------------
	.section	.text._Z10swapKernelPdS_ii,"ax",@progbits
	.align	128
        .global         _Z10swapKernelPdS_ii
        .type           _Z10swapKernelPdS_ii,@function
        .size           _Z10swapKernelPdS_ii,(.L_x_9 - _Z10swapKernelPdS_ii)
        .other          _Z10swapKernelPdS_ii,@"STO_CUDA_ENTRY STV_DEFAULT"
_Z10swapKernelPdS_ii:
.text._Z10swapKernelPdS_ii:
[----:B------:R-:W-:Y:S01]  /*0000*/  LDC R1, c[0x0][0x37c] ;  /* 0x0000df00ff017b82 */ /* 0x000fe20000000800 */
[----:B------:R-:W0:Y:S07]  /*0010*/  S2R R5, SR_TID.Y ;  /* 0x0000000000057919 */ /* 0x000e2e0000002200 */
[----:B------:R-:W1:Y:S01]  /*0020*/  LDC R0, c[0x0][0x360] ;  /* 0x0000d800ff007b82 */ /* 0x000e620000000800 */
[----:B------:R-:W2:Y:S01]  /*0030*/  LDCU.64 UR6, c[0x0][0x390] ;  /* 0x00007200ff0677ac */ /* 0x000ea20008000a00 */
[----:B------:R-:W1:Y:S06]  /*0040*/  S2R R3, SR_TID.X ;  /* 0x0000000000037919 */ /* 0x000e6c0000002100 */
[----:B------:R-:W0:Y:S08]  /*0050*/  S2UR UR5, SR_CTAID.Y ;  /* 0x00000000000579c3 */ /* 0x000e300000002600 */
[----:B------:R-:W0:Y:S08]  /*0060*/  LDC R2, c[0x0][0x364] ;  /* 0x0000d900ff027b82 */ /* 0x000e300000000800 */
[----:B------:R-:W1:Y:S01]  /*0070*/  S2UR UR4, SR_CTAID.X ;  /* 0x00000000000479c3 */ /* 0x000e620000002500 */
[----:B0-----:R-:W-:Y:S01]  /*0080*/  IMAD R2, R2, UR5, R5 ;  /* 0x0000000502027c24 */ /* 0x001fe2000f8e0205 */
[----:B--2---:R-:W-:-:S04]  /*0090*/  UIADD3 UR5, UPT, UPT, UR6, -0x1, URZ ;  /* 0xffffffff06057890 */ /* 0x004fc8000fffe0ff */
[----:B------:R-:W-:Y:S01]  /*00a0*/  IADD3 R5, PT, PT, R2, 0x1, RZ ;  /* 0x0000000102057810 */ /* 0x000fe20007ffe0ff */
[----:B-1----:R-:W-:Y:S01]  /*00b0*/  IMAD R0, R0, UR4, R3 ;  /* 0x0000000400007c24 */ /* 0x002fe2000f8e0203 */
[----:B------:R-:W-:-:S04]  /*00c0*/  UIADD3 UR4, UPT, UPT, UR7, -0x1, URZ ;  /* 0xffffffff07047890 */ /* 0x000fc8000fffe0ff */
[----:B------:R-:W-:Y:S02]  /*00d0*/  IADD3 R0, PT, PT, R0, 0x1, RZ ;  /* 0x0000000100007810 */ /* 0x000fe40007ffe0ff */
[----:B------:R-:W-:-:S04]  /*00e0*/  ISETP.GE.AND P0, PT, R5, UR4, PT ;  /* 0x0000000405007c0c */ /* 0x000fc8000bf06270 */
[----:B------:R-:W-:-:S13]  /*00f0*/  ISETP.GE.OR P0, PT, R0, UR5, P0 ;  /* 0x0000000500007c0c */ /* 0x000fda0008706670 */
[----:B------:R-:W-:Y:S05]  /*0100*/  @P0 EXIT ;  /* 0x000000000000094d */ /* 0x000fea0003800000 */
[----:B------:R-:W0:Y:S01]  /*0110*/  LDC.64 R2, c[0x0][0x388] ;  /* 0x0000e200ff027b82 */ /* 0x000e220000000a00 */
[----:B------:R-:W1:Y:S01]  /*0120*/  LDCU.64 UR4, c[0x0][0x358] ;  /* 0x00006b00ff0477ac */ /* 0x000e620008000a00 */
[----:B------:R-:W-:-:S06]  /*0130*/  IMAD R7, R5, UR6, R0 ;  /* 0x0000000605077c24 */ /* 0x000fcc000f8e0200 */
[----:B------:R-:W2:Y:S01]  /*0140*/  LDC.64 R4, c[0x0][0x380] ;  /* 0x0000e000ff047b82 */ /* 0x000ea20000000a00 */
[----:B0-----:R-:W-:-:S06]  /*0150*/  IMAD.WIDE R2, R7, 0x8, R2 ;  /* 0x0000000807027825 */ /* 0x001fcc00078e0202 */
[----:B-1----:R-:W3:Y:S01]  /*0160*/  LDG.E.64 R2, desc[UR4][R2.64] ;  /* 0x0000000402027981 */ /* 0x002ee2000c1e1b00 */
[----:B--2---:R-:W-:-:S05]  /*0170*/  IMAD.WIDE R4, R7, 0x8, R4 ;  /* 0x0000000807047825 */ /* 0x004fca00078e0204 */
[----:B---3--:R-:W-:Y:S01]  /*0180*/  STG.E.64 desc[UR4][R4.64], R2 ;  /* 0x0000000204007986 */ /* 0x008fe2000c101b04 */
[----:B------:R-:W-:Y:S05]  /*0190*/  EXIT ;  /* 0x000000000000794d */ /* 0x000fea0003800000 */
.L_x_0:
[----:B------:R-:W-:-:S00]  /*01a0*/  BRA `(.L_x_0) ;  /* 0xfffffffc00fc7947 */ /* 0x000fc0000383ffff */
[----:B------:R-:W-:-:S00]  /*01b0*/  NOP ;  /* 0x0000000000007918 */ /* 0x000fc00000000000 */
        /* <DEDUP_REMOVED lines=12> */
.L_x_9:


//--------------------- .text._Z14calcNextKernelPdS_iiS_ --------------------------
	.section	.text._Z14calcNextKernelPdS_iiS_,"ax",@progbits
	.align	128
        .global         _Z14calcNextKernelPdS_iiS_
        .type           _Z14calcNextKernelPdS_iiS_,@function
        .size           _Z14calcNextKernelPdS_iiS_,(.L_x_10 - _Z14calcNextKernelPdS_iiS_)
        .other          _Z14calcNextKernelPdS_iiS_,@"STO_CUDA_ENTRY STV_DEFAULT"
_Z14calcNextKernelPdS_iiS_:
.text._Z14calcNextKernelPdS_iiS_:
[----:B------:R-:W-:Y:S01]  /*0000*/  LDC R1, c[0x0][0x37c] ;  /* 0x0000df00ff017b82 */ /* 0x000fe20000000800 */
[----:B------:R-:W0:Y:S07]  /*0010*/  S2R R0, SR_TID.Y ;  /* 0x0000000000007919 */ /* 0x000e2e0000002200 */
[----:B------:R-:W1:Y:S01]  /*0020*/  LDC R4, c[0x0][0x360] ;  /* 0x0000d800ff047b82 */ /* 0x000e620000000800 */
[----:B------:R-:W2:Y:S01]  /*0030*/  LDCU.64 UR6, c[0x0][0x358] ;  /* 0x00006b00ff0677ac */ /* 0x000ea20008000a00 */
[----:B------:R-:W-:Y:S01]  /*0040*/  BSSY.RECONVERGENT B0, `(.L_x_1) ;  /* 0x0000027000007945 */ /* 0x000fe20003800200 */
[----:B------:R-:W1:Y:S05]  /*0050*/  S2R R5, SR_TID.X ;  /* 0x0000000000057919 */ /* 0x000e6a0000002100 */
[----:B------:R-:W0:Y:S08]  /*0060*/  S2UR UR5, SR_CTAID.Y ;  /* 0x00000000000579c3 */ /* 0x000e300000002600 */
[----:B------:R-:W0:Y:S08]  /*0070*/  LDC R7, c[0x0][0x364] ;  /* 0x0000d900ff077b82 */ /* 0x000e300000000800 */
[----:B------:R-:W1:Y:S08]  /*0080*/  S2UR UR4, SR_CTAID.X ;  /* 0x00000000000479c3 */ /* 0x000e700000002500 */
[----:B------:R-:W3:Y:S01]  /*0090*/  LDC.64 R8, c[0x0][0x390] ;  /* 0x0000e400ff087b82 */ /* 0x000ee20000000a00 */
[----:B0-----:R-:W-:-:S04]  /*00a0*/  IMAD R12, R7, UR5, R0 ;  /* 0x00000005070c7c24 */ /* 0x001fc8000f8e0200 */
[----:B------:R-:W-:Y:S02]  /*00b0*/  VIADD R6, R12, 0x1 ;  /* 0x000000010c067836 */ /* 0x000fe40000000000 */
[----:B-1----:R-:W-:Y:S02]  /*00c0*/  IMAD R3, R4, UR4, R5 ;  /* 0x0000000404037c24 */ /* 0x002fe4000f8e0205 */
[----:B---3--:R-:W-:Y:S02]  /*00d0*/  VIADD R11, R9, 0xffffffff ;  /* 0xffffffff090b7836 */ /* 0x008fe40000000000 */
[----:B------:R-:W-:Y:S02]  /*00e0*/  VIADD R2, R8, 0xffffffff ;  /* 0xffffffff08027836 */ /* 0x000fe40000000000 */
[----:B------:R-:W-:Y:S01]  /*00f0*/  VIADD R9, R3, 0x1 ;  /* 0x0000000103097836 */ /* 0x000fe20000000000 */
[----:B------:R-:W-:Y:S02]  /*0100*/  ISETP.GE.AND P0, PT, R6, R11, PT ;  /* 0x0000000b0600720c */ /* 0x000fe40003f06270 */
[----:B------:R-:W-:-:S02]  /*0110*/  CS2R R10, SRZ ;  /* 0x00000000000a7805 */ /* 0x000fc4000001ff00 */
[----:B------:R-:W-:-:S13]  /*0120*/  ISETP.GE.OR P0, PT, R9, R2, P0 ;  /* 0x000000020900720c */ /* 0x000fda0000706670 */
[----:B--2---:R-:W-:Y:S05]  /*0130*/  @P0 BRA `(.L_x_2) ;  /* 0x00000000005c0947 */ /* 0x004fea0003800000 */
[----:B------:R-:W0:Y:S01]  /*0140*/  LDC.64 R10, c[0x0][0x380] ;  /* 0x0000e000ff0a7b82 */ /* 0x000e220000000a00 */
[-C--:B------:R-:W-:Y:S02]  /*0150*/  IMAD R6, R6, R8.reuse, R3 ;  /* 0x0000000806067224 */ /* 0x080fe400078e0203 */
[----:B------:R-:W-:Y:S02]  /*0160*/  IMAD R9, R12, R8, R9 ;  /* 0x000000080c097224 */ /* 0x000fe400078e0209 */
[----:B------:R-:W-:Y:S02]  /*0170*/  VIADD R3, R6, 0x2 ;  /* 0x0000000206037836 */ /* 0x000fe40000000000 */
[----:B------:R-:W-:Y:S02]  /*0180*/  IMAD R19, R8, 0x2, R9 ;  /* 0x0000000208137824 */ /* 0x000fe400078e0209 */
[----:B0-----:R-:W-:-:S05]  /*0190*/  IMAD.WIDE R2, R3, 0x8, R10 ;  /* 0x0000000803027825 */ /* 0x001fca00078e020a */
[----:B------:R-:W2:Y:S01]  /*01a0*/  LDG.E.64 R12, desc[UR6][R2.64] ;  /* 0x00000006020c7981 */ /* 0x000ea2000c1e1b00 */
[----:B------:R-:W-:-:S03]  /*01b0*/  IMAD.WIDE R16, R9, 0x8, R10 ;  /* 0x0000000809107825 */ /* 0x000fc600078e020a */
[----:B------:R-:W2:Y:S01]  /*01c0*/  LDG.E.64 R14, desc[UR6][R2.64+-0x10] ;  /* 0xfffff006020e7981 */ /* 0x000ea2000c1e1b00 */
[----:B------:R-:W-:-:S03]  /*01d0*/  IMAD.WIDE R10, R19, 0x8, R10 ;  /* 0x00000008130a7825 */ /* 0x000fc600078e020a */
[----:B------:R-:W3:Y:S04]  /*01e0*/  LDG.E.64 R8, desc[UR6][R16.64] ;  /* 0x0000000610087981 */ /* 0x000ee8000c1e1b00 */
[----:B------:R-:W4:Y:S01]  /*01f0*/  LDG.E.64 R10, desc[UR6][R10.64] ;  /* 0x000000060a0a7981 */ /* 0x000f22000c1e1b00 */
[----:B--2---:R-:W-:Y:S01]  /*0200*/  DADD R12, R12, R14 ;  /* 0x000000000c0c7229 */ /* 0x004fe2000000000e */
[----:B------:R-:W0:Y:S07]  /*0210*/  LDC.64 R14, c[0x0][0x388] ;  /* 0x0000e200ff0e7b82 */ /* 0x000e2e0000000a00 */
[----:B---3--:R-:W-:Y:S01]  /*0220*/  DADD R8, R12, R8 ;  /* 0x000000000c087229 */ /* 0x008fe20000000008 */
[----:B------:R-:W-:-:S07]  /*0230*/  IADD3 R13, PT, PT, R6, 0x1, RZ ;  /* 0x00000001060d7810 */ /* 0x000fce0007ffe0ff */
[----:B----4-:R-:W-:-:S08]  /*0240*/  DADD R8, R8, R10 ;  /* 0x0000000008087229 */ /* 0x010fd0000000000a */
[----:B------:R-:W-:Y:S01]  /*0250*/  DMUL R8, R8, 0.25 ;  /* 0x3fd0000008087828 */ /* 0x000fe20000000000 */
[----:B0-----:R-:W-:-:S06]  /*0260*/  IMAD.WIDE R12, R13, 0x8, R14 ;  /* 0x000000080d0c7825 */ /* 0x001fcc00078e020e */
[----:B------:R0:W-:Y:S04]  /*0270*/  STG.E.64 desc[UR6][R12.64], R8 ;  /* 0x000000080c007986 */ /* 0x0001e8000c101b06 */
[----:B------:R-:W2:Y:S02]  /*0280*/  LDG.E.64 R2, desc[UR6][R2.64+-0x8] ;  /* 0xfffff80602027981 */ /* 0x000ea4000c1e1b00 */
[----:B--2---:R-:W-:-:S08]  /*0290*/  DADD R14, R8, -R2 ;  /* 0x00000000080e7229 */ /* 0x004fd00000000802 */
[----:B0-----:R-:W-:-:S11]  /*02a0*/  DADD R10, -RZ, |R14| ;  /* 0x00000000ff0a7229 */ /* 0x001fd6000000050e */
.L_x_2:
[----:B------:R-:W-:Y:S05]  /*02b0*/  BSYNC.RECONVERGENT B0 ;  /* 0x0000000000007941 */ /* 0x000fea0003800200 */
.L_x_1:
[----:B------:R-:W0:Y:S01]  /*02c0*/  S2UR UR5, SR_CgaCtaId ;  /* 0x00000000000579c3 */ /* 0x000e220000008800 */
[----:B------:R-:W-:Y:S01]  /*02d0*/  UMOV UR4, 0x400 ;  /* 0x0000040000047882 */ /* 0x000fe20000000000 */
[----:B------:R-:W-:Y:S02]  /*02e0*/  ISETP.GE.U32.AND P2, PT, R4, 0x2, PT ;  /* 0x000000020400780c */ /* 0x000fe40003f46070 */
[----:B------:R-:W-:Y:S02]  /*02f0*/  LOP3.LUT P1, RZ, R5, R0, RZ, 0xfc, !PT ;  /* 0x0000000005ff7212 */ /* 0x000fe4000782fcff */
[----:B------:R-:W-:Y:S01]  /*0300*/  ISETP.GE.U32.AND P0, PT, R7, 0x2, PT ;  /* 0x000000020700780c */ /* 0x000fe20003f06070 */
[----:B0-----:R-:W-:-:S06]  /*0310*/  ULEA UR4, UR5, UR4, 0x18 ;  /* 0x0000000405047291 */ /* 0x001fcc000f8ec0ff */
[----:B------:R-:W-:-:S05]  /*0320*/  LEA R2, R0, UR4, 0x8 ;  /* 0x0000000400027c11 */ /* 0x000fca000f8e40ff */
[----:B------:R-:W-:-:S05]  /*0330*/  IMAD R3, R5, 0x8, R2 ;  /* 0x0000000805037824 */ /* 0x000fca00078e0202 */
[----:B------:R0:W-:Y:S01]  /*0340*/  STS.64 [R3], R10 ;  /* 0x0000000a03007388 */ /* 0x0001e20000000a00 */
[----:B------:R-:W-:Y:S06]  /*0350*/  BAR.SYNC.DEFER_BLOCKING 0x0 ;  /* 0x0000000000007b1d */ /* 0x000fec0000010000 */
[----:B------:R-:W-:Y:S05]  /*0360*/  @!P2 BRA `(.L_x_3) ;  /* 0x00000000004ca947 */ /* 0x000fea0003800000 */
[----:B------:R-:W-:-:S13]  /*0370*/  ISETP.GE.U32.AND P2, PT, R0, R7, PT ;  /* 0x000000070000720c */ /* 0x000fda0003f46070 */
.L_x_4:
[----:B------:R-:W-:-:S04]  /*0380*/  SHF.R.U32.HI R6, RZ, 0x1, R4 ;  /* 0x00000001ff067819 */ /* 0x000fc80000011604 */
[----:B------:R-:W-:-:S13]  /*0390*/  ISETP.GE.U32.OR P3, PT, R5, R6, P2 ;  /* 0x000000060500720c */ /* 0x000fda0001766470 */
[----:B0-----:R-:W-:Y:S01]  /*03a0*/  @!P3 IMAD R10, R6, 0x8, R3 ;  /* 0x00000008060ab824 */ /* 0x001fe200078e0203 */
[----:B------:R-:W0:Y:S05]  /*03b0*/  @!P3 LDS.64 R8, [R3] ;  /* 0x000000000308b984 */ /* 0x000e2a0000000a00 */
[----:B------:R-:W1:Y:S01]  /*03c0*/  @!P3 LDS.64 R10, [R10] ;  /* 0x000000000a0ab984 */ /* 0x000e620000000a00 */
[----:B0-----:R-:W-:Y:S01]  /*03d0*/  @!P3 IMAD.MOV.U32 R12, RZ, RZ, R9 ;  /* 0x000000ffff0cb224 */ /* 0x001fe200078e0009 */
[----:B-1----:R-:W-:Y:S01]  /*03e0*/  @!P3 DSETP.MAX.AND P4, P5, R8, R10, PT ;  /* 0x0000000a0800b22a */ /* 0x002fe20003d8f000 */
[----:B------:R-:W-:Y:S01]  /*03f0*/  @!P3 IMAD.MOV.U32 R13, RZ, RZ, R11 ;  /* 0x000000ffff0db224 */ /* 0x000fe200078e000b */
[----:B------:R-:W-:-:S04]  /*0400*/  @!P3 MOV R9, R10 ;  /* 0x0000000a0009b202 */ /* 0x000fc80000000f00 */
[----:B------:R-:W-:Y:S02]  /*0410*/  @!P3 FSEL R12, R12, R13, P4 ;  /* 0x0000000d0c0cb208 */ /* 0x000fe40002000000 */
[----:B------:R-:W-:Y:S02]  /*0420*/  @!P3 LOP3.LUT R13, R13, 0x80000, RZ, 0xfc, !PT ;  /* 0x000800000d0db812 */ /* 0x000fe400078efcff */
[----:B------:R-:W-:Y:S02]  /*0430*/  @!P3 SEL R8, R8, R9, P4 ;  /* 0x000000090808b207 */ /* 0x000fe40002000000 */
[----:B------:R-:W-:-:S05]  /*0440*/  @!P3 SEL R9, R13, R12, P5 ;  /* 0x0000000c0d09b207 */ /* 0x000fca0002800000 */
[----:B------:R1:W-:Y:S01]  /*0450*/  @!P3 STS.64 [R3], R8 ;  /* 0x000000080300b388 */ /* 0x0003e20000000a00 */
[----:B------:R-:W-:Y:S01]  /*0460*/  BAR.SYNC.DEFER_BLOCKING 0x0 ;  /* 0x0000000000007b1d */ /* 0x000fe20000010000 */
[----:B------:R-:W-:Y:S01]  /*0470*/  ISETP.GE.U32.AND P3, PT, R4, 0x4, PT ;  /* 0x000000040400780c */ /* 0x000fe20003f66070 */
[----:B------:R-:W-:-:S12]  /*0480*/  IMAD.MOV.U32 R4, RZ, RZ, R6 ;  /* 0x000000ffff047224 */ /* 0x000fd800078e0006 */
[----:B-1----:R-:W-:Y:S05]  /*0490*/  @P3 BRA `(.L_x_4) ;  /* 0xfffffffc00b83947 */ /* 0x002fea000383ffff */
.L_x_3:
[----:B------:R-:W-:Y:S05]  /*04a0*/  @!P0 BRA `(.L_x_5) ;  /* 0x00000000004c8947 */ /* 0x000fea0003800000 */
.L_x_6:
[----:B0-----:R-:W-:-:S04]  /*04b0*/  SHF.R.U32.HI R3, RZ, 0x1, R7 ;  /* 0x00000001ff037819 */ /* 0x001fc80000011607 */
[----:B------:R-:W-:-:S04]  /*04c0*/  ISETP.GE.U32.AND P0, PT, R0, R3, PT ;  /* 0x000000030000720c */ /* 0x000fc80003f06070 */
[----:B------:R-:W-:-:S13]  /*04d0*/  ISETP.NE.OR P0, PT, R5, RZ, P0 ;  /* 0x000000ff0500720c */ /* 0x000fda0000705670 */
[----:B------:R-:W-:Y:S01]  /*04e0*/  @!P0 IMAD R10, R3, 0x100, R2 ;  /* 0x00000100030a8824 */ /* 0x000fe200078e0202 */
        /* <DEDUP_REMOVED lines=12> */
[----:B------:R-:W-:Y:S01]  /*05b0*/  ISETP.GT.U32.AND P0, PT, R7, 0x3, PT ;  /* 0x000000030700780c */ /* 0x000fe20003f04070 */
[----:B------:R-:W-:-:S12]  /*05c0*/  IMAD.MOV.U32 R7, RZ, RZ, R3 ;  /* 0x000000ffff077224 */ /* 0x000fd800078e0003 */
[----:B-1----:R-:W-:Y:S05]  /*05d0*/  @P0 BRA `(.L_x_6) ;  /* 0xfffffffc00b40947 */ /* 0x002fea000383ffff */
.L_x_5:
[----:B------:R-:W-:Y:S05]  /*05e0*/  @P1 EXIT ;  /* 0x000000000000194d */ /* 0x000fea0003800000 */
[----:B------:R-:W1:Y:S02]  /*05f0*/  LDC.64 R8, c[0x0][0x398] ;  /* 0x0000e600ff087b82 */ /* 0x000e640000000a00 */
[----:B-1----:R1:W5:Y:S06]  /*0600*/  LDG.E.64 R4, desc[UR6][R8.64] ;  /* 0x0000000608047981 */ /* 0x00236c000c1e1b00 */
[----:B------:R-:W2:Y:S01]  /*0610*/  S2UR UR5, SR_CgaCtaId ;  /* 0x00000000000579c3 */ /* 0x000ea20000008800 */
[----:B------:R-:W-:Y:S02]  /*0620*/  UMOV UR4, 0x400 ;  /* 0x0000040000047882 */ /* 0x000fe40000000000 */
[----:B--2---:R-:W-:-:S09]  /*0630*/  ULEA UR4, UR5, UR4, 0x18 ;  /* 0x0000000405047291 */ /* 0x004fd2000f8ec0ff */
[----:B01----:R-:W0:Y:S03]  /*0640*/  LDS.64 R2, [UR4] ;  /* 0x00000004ff027984 */ /* 0x003e260008000a00 */
.L_x_7:
[----:B0----5:R-:W-:Y:S01]  /*0650*/  DSETP.MAX.AND P0, P1, R2, R4, PT ;  /* 0x000000040200722a */ /* 0x021fe2000390f000 */
[----:B------:R-:W-:Y:S01]  /*0660*/  IMAD.MOV.U32 R0, RZ, RZ, R3 ;  /* 0x000000ffff007224 */ /* 0x000fe200078e0003 */
[----:B------:R-:W-:Y:S01]  /*0670*/  MOV R7, R4 ;  /* 0x0000000400077202 */ /* 0x000fe20000000f00 */
[----:B------:R-:W-:Y:S01]  /*0680*/  IMAD.MOV.U32 R11, RZ, RZ, R5 ;  /* 0x000000ffff0b7224 */ /* 0x000fe200078e0005 */
[----:B------:R-:W-:Y:S05]  /*0690*/  YIELD ;  /* 0x0000000000007946 */ /* 0x000fea0003800000 */
[----:B------:R-:W-:Y:S01]  /*06a0*/  FSEL R13, R0, R11, P0 ;  /* 0x0000000b000d7208 */ /* 0x000fe20000000000 */
[----:B------:R-:W-:-:S04]  /*06b0*/  IMAD.MOV.U32 R0, RZ, RZ, R2 ;  /* 0x000000ffff007224 */ /* 0x000fc800078e0002 */
[----:B------:R-:W-:Y:S02]  /*06c0*/  @P1 LOP3.LUT R13, R11, 0x80000, RZ, 0xfc, !PT ;  /* 0x000800000b0d1812 */ /* 0x000fe400078efcff */
[----:B------:R-:W-:-:S03]  /*06d0*/  SEL R6, R0, R7, P0 ;  /* 0x0000000700067207 */ /* 0x000fc60000000000 */
[----:B------:R-:W-:-:S06]  /*06e0*/  IMAD.MOV.U32 R7, RZ, RZ, R13 ;  /* 0x000000ffff077224 */ /* 0x000fcc00078e000d */
[----:B------:R-:W2:Y:S02]  /*06f0*/  ATOMG.E.CAS.64.STRONG.GPU PT, R6, [R8], R4, R6 ;  /* 0x00000004080673a9 */ /* 0x000ea400001ee506 */
[----:B--2---:R-:W-:Y:S01]  /*0700*/  ISETP.NE.U32.AND P0, PT, R4, R6, PT ;  /* 0x000000060400720c */ /* 0x004fe20003f05070 */
[----:B------:R-:W-:-:S03]  /*0710*/  IMAD.MOV.U32 R4, RZ, RZ, R6 ;  /* 0x000000ffff047224 */ /* 0x000fc600078e0006 */
[----:B------:R-:W-:Y:S01]  /*0720*/  ISETP.NE.AND.EX P0, PT, R5, R7, PT, P0 ;  /* 0x000000070500720c */ /* 0x000fe20003f05300 */
[----:B------:R-:W-:-:S12]  /*0730*/  IMAD.MOV.U32 R5, RZ, RZ, R7 ;  /* 0x000000ffff057224 */ /* 0x000fd800078e0007 */
[----:B------:R-:W-:Y:S05]  /*0740*/  @P0 BRA `(.L_x_7) ;  /* 0xfffffffc00c00947 */ /* 0x000fea000383ffff */
[----:B------:R-:W-:Y:S05]  /*0750*/  EXIT ;  /* 0x000000000000794d */ /* 0x000fea0003800000 */
.L_x_8:
        /* <DEDUP_REMOVED lines=10> */
.L_x_10:


//--------------------- .nv.shared.reserved.0     --------------------------
	.section	.nv.shared.reserved.0,"aw",@nobits
	.weak		__nv_reservedSMEM_offset_0_alias
	.size		__nv_reservedSMEM_offset_0_alias, 0, 64
	.other		__nv_reservedSMEM_offset_0_alias,@"STO_CUDA_RESERVED_SHARED STV_DEFAULT"
__nv_reservedSMEM_offset_0_alias:
	.zero		0
	.zero		64


//--------------------- .nv.shared._Z14calcNextKernelPdS_iiS_ --------------------------
	.section	.nv.shared._Z14calcNextKernelPdS_iiS_,"aw",@nobits
	.sectionflags	@""
	.align	8
.nv.shared._Z14calcNextKernelPdS_iiS_:
	.zero		9216


//--------------------- .nv.constant0._Z10swapKernelPdS_ii --------------------------
	.section	.nv.constant0._Z10swapKernelPdS_ii,"a",@progbits
	.sectionflags	@""
	.align	4
.nv.constant0._Z10swapKernelPdS_ii:
	.zero		920


//--------------------- .nv.constant0._Z14calcNextKernelPdS_iiS_ --------------------------
	.section	.nv.constant0._Z14calcNextKernelPdS_iiS_,"a",@progbits
	.sectionflags	@""
	.align	4
.nv.constant0._Z14calcNextKernelPdS_iiS_:
	.zero		928


//--------------------- SYMBOLS --------------------------

	.type		.nv.reservedSmem.offset0,@object
	.size		.nv.reservedSmem.offset0,0x4
	.type		.nv.reservedSmem.cap,@object
	.size		.nv.reservedSmem.cap,0x4
